	.headerflags	@"EF_CUDA_TEXMODE_UNIFIED EF_CUDA_64BIT_ADDRESS EF_CUDA_ACCELERATORS EF_CUDA_SM90 EF_CUDA_VIRTUAL_SM(EF_CUDA_SM90)"
	.elftype	@"ET_EXEC"


//--------------------- .nv.info                  --------------------------
	.section	.nv.info,"",@"SHT_CUDA_INFO"
	.align	4


	//----- nvinfo : EIATTR_REGCOUNT
	.align		4
        /*0000*/ 	.byte	0x04, 0x2f
        /*0002*/ 	.short	(.L_3 - .L_2)
	.align		4
.L_2:
        /*0004*/ 	.word	index@(triton_poi_fused__native_batch_norm_legit_no_training_add_relu_11)
        /*0008*/ 	.word	0x00000020


	//----- nvinfo : EIATTR_MIN_STACK_SIZE
	.align		4
.L_3:
        /*000c*/ 	.byte	0x04, 0x12
        /*000e*/ 	.short	(.L_5 - .L_4)
	.align		4
.L_4:
        /*0010*/ 	.word	index@(triton_poi_fused__native_batch_norm_legit_no_training_add_relu_11)
        /*0014*/ 	.word	0x00000000


	//----- nvinfo : EIATTR_FRAME_SIZE
	.align		4
.L_5:
        /*0018*/ 	.byte	0x04, 0x11
        /*001a*/ 	.short	(.L_7 - .L_6)
	.align		4
.L_6:
        /*001c*/ 	.word	index@(triton_poi_fused__native_batch_norm_legit_no_training_add_relu_11)
        /*0020*/ 	.word	0x00000000


	//----- nvinfo : EIATTR_MIN_STACK_SIZE
	.align		4
.L_7:
        /*0024*/ 	.byte	0x04, 0x12
        /*0026*/ 	.short	(.L_9 - .L_8)
	.align		4
.L_8:
        /*0028*/ 	.word	index@(triton_poi_fused__native_batch_norm_legit_no_training_add_relu_11)
        /*002c*/ 	.word	0x00000000
.L_9:


//--------------------- .nv.info.triton_poi_fused__native_batch_norm_legit_no_training_add_relu_11 --------------------------
	.section	.nv.info.triton_poi_fused__native_batch_norm_legit_no_training_add_relu_11,"",@"SHT_CUDA_INFO"
	.sectionflags	@""
	.align	4


	//----- nvinfo : EIATTR_CUDA_API_VERSION
	.align		4
        /*0000*/ 	.byte	0x04, 0x37
        /*0002*/ 	.short	(.L_11 - .L_10)
.L_10:
        /*0004*/ 	.word	0x0000007c


	//----- nvinfo : EIATTR_KPARAM_INFO
	.align		4
.L_11:
        /*0008*/ 	.byte	0x04, 0x17
        /*000a*/ 	.short	(.L_13 - .L_12)
.L_12:
        /*000c*/ 	.word	0x00000000
        /*0010*/ 	.short	0x000b
        /*0012*/ 	.short	0x0058
        /*0014*/ 	.byte	0x00, 0xf0, 0x11, 0x00


	//----- nvinfo : EIATTR_KPARAM_INFO
	.align		4
.L_13:
        /*0018*/ 	.byte	0x04, 0x17
        /*001a*/ 	.short	(.L_15 - .L_14)
.L_14:
        /*001c*/ 	.word	0x00000000
        /*0020*/ 	.short	0x000a
        /*0022*/ 	.short	0x0050
        /*0024*/ 	.byte	0x00, 0xf4, 0x21, 0x00


	//----- nvinfo : EIATTR_KPARAM_INFO
	.align		4
.L_15:
        /*0028*/ 	.byte	0x04, 0x17
        /*002a*/ 	.short	(.L_17 - .L_16)
.L_16:
        /*002c*/ 	.word	0x00000000
        /*0030*/ 	.short	0x0009
        /*0032*/ 	.short	0x0048
        /*0034*/ 	.byte	0x00, 0xf4, 0x21, 0x00


	//----- nvinfo : EIATTR_KPARAM_INFO
	.align		4
.L_17:
        /*0038*/ 	.byte	0x04, 0x17
        /*003a*/ 	.short	(.L_19 - .L_18)
.L_18:
        /*003c*/ 	.word	0x00000000
        /*0040*/ 	.short	0x0008
        /*0042*/ 	.short	0x0040
        /*0044*/ 	.byte	0x00, 0xf4, 0x21, 0x00


	//----- nvinfo : EIATTR_KPARAM_INFO
	.align		4
.L_19:
        /*0048*/ 	.byte	0x04, 0x17
        /*004a*/ 	.short	(.L_21 - .L_20)
.L_20:
        /*004c*/ 	.word	0x00000000
        /*0050*/ 	.short	0x0007
        /*0052*/ 	.short	0x0038
        /*0054*/ 	.byte	0x00, 0xf4, 0x21, 0x00


	//----- nvinfo : EIATTR_KPARAM_INFO
	.align		4
.L_21:
        /*0058*/ 	.byte	0x04, 0x17
        /*005a*/ 	.short	(.L_23 - .L_22)
.L_22:
        /*005c*/ 	.word	0x00000000
        /*0060*/ 	.short	0x0006
        /*0062*/ 	.short	0x0030
        /*0064*/ 	.byte	0x00, 0xf4, 0x21, 0x00


	//----- nvinfo : EIATTR_KPARAM_INFO
	.align		4
.L_23:
        /*0068*/ 	.byte	0x04, 0x17
        /*006a*/ 	.short	(.L_25 - .L_24)
.L_24:
        /*006c*/ 	.word	0x00000000
        /*0070*/ 	.short	0x0005
        /*0072*/ 	.short	0x0028
        /*0074*/ 	.byte	0x00, 0xf4, 0x21, 0x00


	//----- nvinfo : EIATTR_KPARAM_INFO
	.align		4
.L_25:
        /*0078*/ 	.byte	0x04, 0x17
        /*007a*/ 	.short	(.L_27 - .L_26)
.L_26:
        /*007c*/ 	.word	0x00000000
        /*0080*/ 	.short	0x0004
        /*0082*/ 	.short	0x0020
        /*0084*/ 	.byte	0x00, 0xf4, 0x21, 0x00


	//----- nvinfo : EIATTR_KPARAM_INFO
	.align		4
.L_27:
        /*0088*/ 	.byte	0x04, 0x17
        /*008a*/ 	.short	(.L_29 - .L_28)
.L_28:
        /*008c*/ 	.word	0x00000000
        /*0090*/ 	.short	0x0003
        /*0092*/ 	.short	0x0018
        /*0094*/ 	.byte	0x00, 0xf4, 0x21, 0x00


	//----- nvinfo : EIATTR_KPARAM_INFO
	.align		4
.L_29:
        /*0098*/ 	.byte	0x04, 0x17
        /*009a*/ 	.short	(.L_31 - .L_30)
.L_30:
        /*009c*/ 	.word	0x00000000
        /*00a0*/ 	.short	0x0002
        /*00a2*/ 	.short	0x0010
        /*00a4*/ 	.byte	0x00, 0xf4, 0x21, 0x00


	//----- nvinfo : EIATTR_KPARAM_INFO
	.align		4
.L_31:
        /*00a8*/ 	.byte	0x04, 0x17
        /*00aa*/ 	.short	(.L_33 - .L_32)
.L_32:
        /*00ac*/ 	.word	0x00000000
        /*00b0*/ 	.short	0x0001
        /*00b2*/ 	.short	0x0008
        /*00b4*/ 	.byte	0x00, 0xf4, 0x21, 0x00


	//----- nvinfo : EIATTR_KPARAM_INFO
	.align		4
.L_33:
        /*00b8*/ 	.byte	0x04, 0x17
        /*00ba*/ 	.short	(.L_35 - .L_34)
.L_34:
        /*00bc*/ 	.word	0x00000000
        /*00c0*/ 	.short	0x0000
        /*00c2*/ 	.short	0x0000
        /*00c4*/ 	.byte	0x00, 0xf4, 0x21, 0x00


	//----- nvinfo : EIATTR_SPARSE_MMA_MASK
	.align		4
.L_35:
        /*00c8*/ 	.byte	0x03, 0x50
        /*00ca*/ 	.short	0x0000


	//----- nvinfo : EIATTR_MAXREG_COUNT
	.align		4
        /*00cc*/ 	.byte	0x03, 0x1b
        /*00ce*/ 	.short	0x00ff


	//----- nvinfo : EIATTR_EXIT_INSTR_OFFSETS
	.align		4
        /*00d0*/ 	.byte	0x04, 0x1c
        /*00d2*/ 	.short	(.L_37 - .L_36)


	//   ....[0]....
.L_36:
        /*00d4*/ 	.word	0x00000680


	//----- nvinfo : EIATTR_REQNTID
	.align		4
.L_37:
        /*00d8*/ 	.byte	0x04, 0x10
        /*00da*/ 	.short	(.L_39 - .L_38)
.L_38:
        /*00dc*/ 	.word	0x00000100
        /*00e0*/ 	.word	0x00000001
        /*00e4*/ 	.word	0x00000001


	//----- nvinfo : EIATTR_CBANK_PARAM_SIZE
	.align		4
.L_39:
        /*00e8*/ 	.byte	0x03, 0x19
        /*00ea*/ 	.short	0x005c


	//----- nvinfo : EIATTR_PARAM_CBANK
	.align		4
        /*00ec*/ 	.byte	0x04, 0x0a
        /*00ee*/ 	.short	(.L_41 - .L_40)
	.align		4
.L_40:
        /*00f0*/ 	.word	index@(.nv.constant0.triton_poi_fused__native_batch_norm_legit_no_training_add_relu_11)
        /*00f4*/ 	.short	0x0210
        /*00f6*/ 	.short	0x005c


	//----- nvinfo : EIATTR_SW_WAR
	.align		4
.L_41:
        /*00f8*/ 	.byte	0x04, 0x36
        /*00fa*/ 	.short	(.L_43 - .L_42)
.L_42:
        /*00fc*/ 	.word	0x00000008
.L_43:


//--------------------- .nv.callgraph             --------------------------
	.section	.nv.callgraph,"",@"SHT_CUDA_CALLGRAPH"
	.align	4
	.sectionentsize	8
	.align		4
        /*0000*/ 	.word	0x00000000
	.align		4
        /*0004*/ 	.word	0xffffffff
	.align		4
        /*0008*/ 	.word	0x00000000
	.align		4
        /*000c*/ 	.word	0xfffffffe
	.align		4
        /*0010*/ 	.word	0x00000000
	.align		4
        /*0014*/ 	.word	0xfffffffd
	.align		4
        /*0018*/ 	.word	0x00000000
	.align		4
        /*001c*/ 	.word	0xfffffffc


//--------------------- .nv.constant4             --------------------------
	.section	.nv.constant4,"a",@progbits
	.align	8
	.align		8
.nv.constant4:
        /*0000*/ 	.dword	_$_str
	.align		8
        /*0008*/ 	.dword	_$_str_$_2


//--------------------- .text.triton_poi_fused__native_batch_norm_legit_no_training_add_relu_11 --------------------------
	.section	.text.triton_poi_fused__native_batch_norm_legit_no_training_add_relu_11,"ax",@progbits
	.align	128
        .global         triton_poi_fused__native_batch_norm_legit_no_training_add_relu_11
        .type           triton_poi_fused__native_batch_norm_legit_no_training_add_relu_11,@function
        .size           triton_poi_fused__native_batch_norm_legit_no_training_add_relu_11,(.L_x_1 - triton_poi_fused__native_batch_norm_legit_no_training_add_relu_11)
        .other          triton_poi_fused__native_batch_norm_legit_no_training_add_relu_11,@"STO_CUDA_ENTRY STV_DEFAULT"
triton_poi_fused__native_batch_norm_legit_no_training_add_relu_11:
.text.triton_poi_fused__native_batch_norm_legit_no_training_add_relu_11:
[----:B------:R-:W-:Y:S01]  /*0000*/  LDC R1, c[0x0][0x28] ;  /* 0x00000a00ff017b82 */ /* 0x000fe20000000800 */
[----:B------:R-:W1:Y:S07]  /*0010*/  S2R R0, SR_TID.X ;  /* 0x0000000000007919 */ /* 0x000e6e0000002100 */
[----:B------:R-:W2:Y:S01]  /*0020*/  LDC.64 R6, c[0x0][0x228] ;  /* 0x00008a00ff067b82 */ /* 0x000ea20000000a00 */
[----:B------:R-:W-:Y:S01]  /*0030*/  ULDC.64 UR4, c[0x0][0x208] ;  /* 0x0000820000047ab9 */ /* 0x000fe20000000a00 */
[----:B------:R-:W3:Y:S06]  /*0040*/  S2R R5, SR_CTAID.X ;  /* 0x0000000000057919 */ /* 0x000eec0000002500 */
[----:B------:R-:W4:Y:S08]  /*0050*/  LDC.64 R12, c[0x0][0x218] ;  /* 0x00008600ff0c7b82 */ /* 0x000f300000000a00 */
[----:B------:R-:W5:Y:S08]  /*0060*/  LDC.64 R14, c[0x0][0x240] ;  /* 0x00009000ff0e7b82 */ /* 0x000f700000000a00 */
[----:B------:R-:W4:Y:S01]  /*0070*/  LDC.64 R16, c[0x0][0x220] ;  /* 0x00008800ff107b82 */ /* 0x000f220000000a00 */
[----:B-1----:R-:W-:-:S07]  /*0080*/  SHF.L.U32 R0, R0, 0x1, RZ ;  /* 0x0000000100007819 */ /* 0x002fce00000006ff */
[----:B------:R-:W1:Y:S01]  /*0090*/  LDC.64 R18, c[0x0][0x248] ;  /* 0x00009200ff127b82 */ /* 0x000e620000000a00 */
[----:B---3--:R-:W-:Y:S02]  /*00a0*/  SHF.R.S32.HI R3, RZ, 0x16, R5 ;  /* 0x00000016ff037819 */ /* 0x008fe40000011405 */
[----:B------:R-:W-:Y:S02]  /*00b0*/  LOP3.LUT R0, R0, 0x1fe, RZ, 0xc0, !PT ;  /* 0x000001fe00007812 */ /* 0x000fe400078ec0ff */
[----:B------:R-:W-:-:S03]  /*00c0*/  SGXT R3, R3, 0x1 ;  /* 0x000000010303781a */ /* 0x000fc60000000200 */
[----:B------:R-:W3:Y:S01]  /*00d0*/  LDC.64 R8, c[0x0][0x238] ;  /* 0x00008e00ff087b82 */ /* 0x000ee20000000a00 */
[----:B------:R-:W-:-:S04]  /*00e0*/  LEA R0, R5, R0, 0x9 ;  /* 0x0000000005007211 */ /* 0x000fc800078e48ff */
[----:B------:R-:W-:-:S03]  /*00f0*/  LEA.HI R4, R3, R0, RZ, 0x9 ;  /* 0x0000000003047211 */ /* 0x000fc600078f48ff */
[----:B------:R-:W1:Y:S01]  /*0100*/  LDC.64 R2, c[0x0][0x250] ;  /* 0x00009400ff027b82 */ /* 0x000e620000000a00 */
[----:B------:R-:W-:-:S04]  /*0110*/  LOP3.LUT R21, R4, 0xfffffe00, RZ, 0xc0, !PT ;  /* 0xfffffe0004157812 */ /* 0x000fc800078ec0ff */
[----:B------:R-:W-:-:S03]  /*0120*/  IADD3 R21, R0, -R21, RZ ;  /* 0x8000001500157210 */ /* 0x000fc60007ffe0ff */
[----:B------:R-:W3:Y:S02]  /*0130*/  LDC.64 R22, c[0x0][0x230] ;  /* 0x00008c00ff167b82 */ /* 0x000ee40000000a00 */
[----:B--2---:R-:W-:-:S06]  /*0140*/  IMAD.WIDE R6, R21, 0x4, R6 ;  /* 0x0000000415067825 */ /* 0x004fcc00078e0206 */
[----:B------:R-:W2:Y:S01]  /*0150*/  LDG.E.EL.64 R6, desc[UR4][R6.64] ;  /* 0x0000000406067981 */ /* 0x000ea2000c2e1b00 */
[----:B------:R-:W3:Y:S01]  /*0160*/  LDC.64 R10, c[0x0][0x258] ;  /* 0x00009600ff0a7b82 */ /* 0x000ee20000000a00 */
[----:B01----:R-:W-:-:S07]  /*0170*/  IMAD.WIDE R2, R21, 0x4, R2 ;  /* 0x0000000415027825 */ /* 0x003fce00078e0202 */
[----:B------:R-:W0:Y:S01]  /*0180*/  LDC.64 R4, c[0x0][0x260] ;  /* 0x00009800ff047b82 */ /* 0x000e220000000a00 */
[----:B------:R-:W2:Y:S01]  /*0190*/  LDG.E.EL.64 R2, desc[UR4][R2.64] ;  /* 0x0000000402027981 */ /* 0x000ea2000c2e1b00 */
[----:B----4-:R-:W-:-:S04]  /*01a0*/  IMAD.WIDE R12, R0, 0x4, R12 ;  /* 0x00000004000c7825 */ /* 0x010fc800078e020c */
[----:B-----5:R-:W-:Y:S02]  /*01b0*/  IMAD.WIDE R14, R0, 0x4, R14 ;  /* 0x00000004000e7825 */ /* 0x020fe400078e020e */
[----:B------:R-:W4:Y:S02]  /*01c0*/  LDG.E.64 R12, desc[UR4][R12.64] ;  /* 0x000000040c0c7981 */ /* 0x000f24000c1e1b00 */
[C---:B------:R-:W-:Y:S02]  /*01d0*/  IMAD.WIDE R16, R21.reuse, 0x4, R16 ;  /* 0x0000000415107825 */ /* 0x040fe400078e0210 */
[----:B------:R-:W5:Y:S02]  /*01e0*/  LDG.E.64 R14, desc[UR4][R14.64] ;  /* 0x000000040e0e7981 */ /* 0x000f64000c1e1b00 */
[C---:B------:R-:W-:Y:S02]  /*01f0*/  IMAD.WIDE R18, R21.reuse, 0x4, R18 ;  /* 0x0000000415127825 */ /* 0x040fe400078e0212 */
[----:B------:R-:W4:Y:S02]  /*0200*/  LDG.E.EL.64 R16, desc[UR4][R16.64] ;  /* 0x0000000410107981 */ /* 0x000f24000c2e1b00 */
[----:B---3--:R-:W-:-:S02]  /*0210*/  IMAD.WIDE R24, R21, 0x4, R8 ;  /* 0x0000000415187825 */ /* 0x008fc400078e0208 */
[----:B------:R-:W5:Y:S02]  /*0220*/  LDG.E.EL.64 R18, desc[UR4][R18.64] ;  /* 0x0000000412127981 */ /* 0x000f64000c2e1b00 */
[----:B------:R-:W-:-:S04]  /*0230*/  IMAD.WIDE R22, R21, 0x4, R22 ;  /* 0x0000000415167825 */ /* 0x000fc800078e0216 */
[C---:B------:R-:W-:Y:S02]  /*0240*/  IMAD.WIDE R10, R21.reuse, 0x4, R10 ;  /* 0x00000004150a7825 */ /* 0x040fe400078e020a */
[----:B------:R-:W3:Y:S02]  /*0250*/  LDG.E.EL.64 R22, desc[UR4][R22.64] ;  /* 0x0000000416167981 */ /* 0x000ee4000c2e1b00 */
[----:B0-----:R-:W-:Y:S02]  /*0260*/  IMAD.WIDE R8, R21, 0x4, R4 ;  /* 0x0000000415087825 */ /* 0x001fe400078e0204 */
[----:B------:R0:W3:Y:S04]  /*0270*/  LDG.E.EL.64 R4, desc[UR4][R24.64] ;  /* 0x0000000418047981 */ /* 0x0000e8000c2e1b00 */
[----:B------:R-:W3:Y:S04]  /*0280*/  LDG.E.EL.64 R10, desc[UR4][R10.64] ;  /* 0x000000040a0a7981 */ /* 0x000ee8000c2e1b00 */
[----:B------:R-:W3:Y:S01]  /*0290*/  LDG.E.EL.64 R8, desc[UR4][R8.64] ;  /* 0x0000000408087981 */ /* 0x000ee2000c2e1b00 */
[----:B--2---:R-:W-:Y:S01]  /*02a0*/  FADD R6, R6, 9.9999997473787516356e-06 ;  /* 0x3727c5ac06067421 */ /* 0x004fe20000000000 */
[----:B------:R-:W-:-:S05]  /*02b0*/  FADD R7, R7, 9.9999997473787516356e-06 ;  /* 0x3727c5ac07077421 */ /* 0x000fca0000000000 */
[----:B------:R-:W1:Y:S01]  /*02c0*/  MUFU.SQRT R6, R6 ;  /* 0x0000000600067308 */ /* 0x000e620000002000 */
[----:B------:R-:W-:Y:S01]  /*02d0*/  FADD R20, R2, 9.9999997473787516356e-06 ;  /* 0x3727c5ac02147421 */ /* 0x000fe20000000000 */
[----:B------:R-:W-:-:S06]  /*02e0*/  FADD R3, R3, 9.9999997473787516356e-06 ;  /* 0x3727c5ac03037421 */ /* 0x000fcc0000000000 */
[----:B------:R-:W2:Y:S08]  /*02f0*/  MUFU.SQRT R21, R7 ;  /* 0x0000000700157308 */ /* 0x000eb00000002000 */
[----:B------:R-:W4:Y:S01]  /*0300*/  MUFU.SQRT R26, R20 ;  /* 0x00000014001a7308 */ /* 0x000f220000002000 */
[----:B-1----:R-:W-:-:S07]  /*0310*/  FSETP.GT.AND P6, PT, R6, 8.50705917302346158658e+37, PT ;  /* 0x7e8000000600780b */ /* 0x002fce0003fc4000 */
[----:B0-----:R-:W0:Y:S01]  /*0320*/  MUFU.SQRT R25, R3 ;  /* 0x0000000300197308 */ /* 0x001e220000002000 */
[----:B------:R-:W-:Y:S01]  /*0330*/  HFMA2.MMA R2, -RZ, RZ, 1.625, 0 ;  /* 0x3e800000ff027435 */ /* 0x000fe200000001ff */
[----:B------:R-:W-:Y:S02]  /*0340*/  FSETP.GEU.AND P5, PT, R6, 1.175494350822287508e-38, PT ;  /* 0x008000000600780b */ /* 0x000fe40003fae000 */
[C---:B--2---:R-:W-:Y:S02]  /*0350*/  FSETP.GT.AND P4, PT, R21.reuse, 8.50705917302346158658e+37, PT ;  /* 0x7e8000001500780b */ /* 0x044fe40003f84000 */
[C---:B----4-:R-:W-:Y:S02]  /*0360*/  FSETP.GT.AND P3, PT, R26.reuse, 8.50705917302346158658e+37, PT ;  /* 0x7e8000001a00780b */ /* 0x050fe40003f64000 */
[----:B------:R-:W-:Y:S01]  /*0370*/  FSETP.GEU.AND P0, PT, R26, 1.175494350822287508e-38, PT ;  /* 0x008000001a00780b */ /* 0x000fe20003f0e000 */
[----:B------:R-:W-:Y:S01]  /*0380*/  @P6 FMUL R6, R6, 0.25 ;  /* 0x3e80000006066820 */ /* 0x000fe20000400000 */
[----:B------:R-:W-:-:S02]  /*0390*/  FSETP.GEU.AND P2, PT, R21, 1.175494350822287508e-38, PT ;  /* 0x008000001500780b */ /* 0x000fc40003f4e000 */
[C---:B0-----:R-:W-:Y:S02]  /*03a0*/  FSETP.GT.AND P1, PT, R25.reuse, 8.50705917302346158658e+37, PT ;  /* 0x7e8000001900780b */ /* 0x041fe40003f24000 */
[----:B------:R-:W-:Y:S02]  /*03b0*/  FSEL R3, R2, 1, P6 ;  /* 0x3f80000002037808 */ /* 0x000fe40003000000 */
[----:B------:R-:W-:Y:S01]  /*03c0*/  FSETP.GEU.AND P6, PT, R25, 1.175494350822287508e-38, PT ;  /* 0x008000001900780b */ /* 0x000fe20003fce000 */
[----:B------:R-:W-:Y:S02]  /*03d0*/  @!P5 FMUL R6, R6, 16777216 ;  /* 0x4b8000000606d820 */ /* 0x000fe40000400000 */
[----:B------:R-:W-:Y:S01]  /*03e0*/  @P3 FMUL R26, R26, 0.25 ;  /* 0x3e8000001a1a3820 */ /* 0x000fe20000400000 */
[----:B------:R-:W-:Y:S01]  /*03f0*/  @P4 FMUL R21, R21, 0.25 ;  /* 0x3e80000015154820 */ /* 0x000fe20000400000 */
[----:B------:R-:W0:Y:S02]  /*0400*/  MUFU.RCP R20, R6 ;  /* 0x0000000600147308 */ /* 0x000e240000001000 */
[----:B------:R-:W-:Y:S01]  /*0410*/  @!P0 FMUL R26, R26, 16777216 ;  /* 0x4b8000001a1a8820 */ /* 0x000fe20000400000 */
[----:B------:R-:W-:Y:S01]  /*0420*/  @!P2 FMUL R21, R21, 16777216 ;  /* 0x4b8000001515a820 */ /* 0x000fe20000400000 */
[----:B------:R-:W-:-:S04]  /*0430*/  @P1 FMUL R25, R25, 0.25 ;  /* 0x3e80000019191820 */ /* 0x000fc80000400000 */
[----:B------:R-:W-:Y:S01]  /*0440*/  @!P6 FMUL R25, R25, 16777216 ;  /* 0x4b8000001919e820 */ /* 0x000fe20000400000 */
[----:B------:R-:W1:Y:S01]  /*0450*/  MUFU.RCP R7, R26 ;  /* 0x0000001a00077308 */ /* 0x000e620000001000 */
[----:B------:R-:W-:Y:S01]  /*0460*/  @!P5 FMUL R3, R3, 16777216 ;  /* 0x4b8000000303d820 */ /* 0x000fe20000400000 */
[----:B------:R-:W-:-:S06]  /*0470*/  FSEL R28, R2, 1, P3 ;  /* 0x3f800000021c7808 */ /* 0x000fcc0001800000 */
[----:B------:R-:W2:Y:S01]  /*0480*/  MUFU.RCP R21, R21 ;  /* 0x0000001500157308 */ /* 0x000ea20000001000 */
[----:B------:R-:W-:-:S07]  /*0490*/  FSEL R24, R2, 1, P4 ;  /* 0x3f80000002187808 */ /* 0x000fce0002000000 */
[----:B------:R-:W4:Y:S01]  /*04a0*/  MUFU.RCP R6, R25 ;  /* 0x0000001900067308 */ /* 0x000f220000001000 */
[----:B------:R-:W-:Y:S01]  /*04b0*/  FSEL R27, R2, 1, P1 ;  /* 0x3f800000021b7808 */ /* 0x000fe20000800000 */
[----:B0-----:R-:W-:Y:S01]  /*04c0*/  FMUL R20, R20, R3 ;  /* 0x0000000314147220 */ /* 0x001fe20000400000 */
[----:B------:R-:W-:Y:S01]  /*04d0*/  @!P0 FMUL R28, R28, 16777216 ;  /* 0x4b8000001c1c8820 */ /* 0x000fe20000400000 */
[----:B------:R-:W0:Y:S01]  /*04e0*/  LDC.64 R2, c[0x0][0x210] ;  /* 0x00008400ff027b82 */ /* 0x000e220000000a00 */
[----:B------:R-:W-:Y:S01]  /*04f0*/  @!P2 FMUL R24, R24, 16777216 ;  /* 0x4b8000001818a820 */ /* 0x000fe20000400000 */
[----:B------:R-:W-:Y:S01]  /*0500*/  @!P6 FMUL R27, R27, 16777216 ;  /* 0x4b8000001b1be820 */ /* 0x000fe20000400000 */
[----:B-1----:R-:W-:Y:S01]  /*0510*/  FMUL R7, R7, R28 ;  /* 0x0000001c07077220 */ /* 0x002fe20000400000 */
[----:B------:R-:W-:Y:S01]  /*0520*/  FADD R29, R12, -R16 ;  /* 0x800000100c1d7221 */ /* 0x000fe20000000000 */
[----:B-----5:R-:W-:Y:S01]  /*0530*/  FADD R14, R14, -R18 ;  /* 0x800000120e0e7221 */ /* 0x020fe20000000000 */
[----:B--2---:R-:W-:Y:S01]  /*0540*/  FMUL R21, R21, R24 ;  /* 0x0000001815157220 */ /* 0x004fe20000400000 */
[----:B------:R-:W-:Y:S01]  /*0550*/  FADD R12, R13, -R17 ;  /* 0x800000110d0c7221 */ /* 0x000fe20000000000 */
[----:B------:R-:W-:Y:S01]  /*0560*/  FADD R15, R15, -R19 ;  /* 0x800000130f0f7221 */ /* 0x000fe20000000000 */
[----:B------:R-:W-:Y:S01]  /*0570*/  FMUL R29, R20, R29 ;  /* 0x0000001d141d7220 */ /* 0x000fe20000400000 */
[----:B------:R-:W-:Y:S01]  /*0580*/  FMUL R7, R7, R14 ;  /* 0x0000000e07077220 */ /* 0x000fe20000400000 */
[----:B----4-:R-:W-:Y:S01]  /*0590*/  FMUL R6, R6, R27 ;  /* 0x0000001b06067220 */ /* 0x010fe20000400000 */
[----:B------:R-:W-:Y:S01]  /*05a0*/  FMUL R12, R21, R12 ;  /* 0x0000000c150c7220 */ /* 0x000fe20000400000 */
[----:B---3--:R-:W-:Y:S01]  /*05b0*/  FFMA R4, R22, R29, R4 ;  /* 0x0000001d16047223 */ /* 0x008fe20000000004 */
[----:B------:R-:W-:Y:S01]  /*05c0*/  FFMA R7, R10, R7, R8 ;  /* 0x000000070a077223 */ /* 0x000fe20000000008 */
[----:B------:R-:W-:Y:S01]  /*05d0*/  FMUL R6, R6, R15 ;  /* 0x0000000f06067220 */ /* 0x000fe20000400000 */
[----:B------:R-:W-:-:S03]  /*05e0*/  FFMA R5, R23, R12, R5 ;  /* 0x0000000c17057223 */ /* 0x000fc60000000005 */
[----:B------:R-:W-:Y:S01]  /*05f0*/  FFMA R6, R11, R6, R9 ;  /* 0x000000060b067223 */ /* 0x000fe20000000009 */
[C---:B------:R-:W-:Y:S01]  /*0600*/  FSETP.GEU.AND P0, PT, R4.reuse, -R7, PT ;  /* 0x800000070400720b */ /* 0x040fe20003f0e000 */
[----:B------:R-:W-:Y:S02]  /*0610*/  FADD R4, R4, R7 ;  /* 0x0000000704047221 */ /* 0x000fe40000000000 */
[C---:B------:R-:W-:Y:S01]  /*0620*/  FADD R7, R5.reuse, R6 ;  /* 0x0000000605077221 */ /* 0x040fe20000000000 */
[----:B------:R-:W-:Y:S01]  /*0630*/  FSETP.GEU.AND P1, PT, R5, -R6, PT ;  /* 0x800000060500720b */ /* 0x000fe20003f2e000 */
[----:B0-----:R-:W-:Y:S01]  /*0640*/  IMAD.WIDE R2, R0, 0x4, R2 ;  /* 0x0000000400027825 */ /* 0x001fe200078e0202 */
[----:B------:R-:W-:Y:S02]  /*0650*/  FSEL R4, R4, RZ, P0 ;  /* 0x000000ff04047208 */ /* 0x000fe40000000000 */
[----:B------:R-:W-:-:S05]  /*0660*/  FSEL R5, R7, RZ, P1 ;  /* 0x000000ff07057208 */ /* 0x000fca0000800000 */
[----:B------:R-:W-:Y:S01]  /*0670*/  STG.E.64 desc[UR4][R2.64], R4 ;  /* 0x0000000402007986 */ /* 0x000fe2000c101b04 */
[----:B------:R-:W-:Y:S05]  /*0680*/  EXIT ;  /* 0x000000000000794d */ /* 0x000fea0003800000 */
.L_x_0:
[----:B------:R-:W-:-:S00]  /*0690*/  BRA `(.L_x_0) ;  /* 0xfffffffc00fc7947 */ /* 0x000fc0000383ffff */
[----:B------:R-:W-:-:S00]  /*06a0*/  NOP ;  /* 0x0000000000007918 */ /* 0x000fc00000000000 */
        /* <DEDUP_REMOVED lines=13> */
.L_x_1:


//--------------------- .nv.global.init           --------------------------
	.section	.nv.global.init,"aw",@progbits
.nv.global.init:
	.type		_$_str,@object
	.size		_$_str,(_$_str_$_2 - _$_str)
_$_str:
        /*0000*/ 	.byte	0x5f, 0x5f, 0x43, 0x55, 0x44, 0x41, 0x5f, 0x46, 0x54, 0x5a, 0x00
	.type		_$_str_$_2,@object
	.size		_$_str_$_2,(.L_1 - _$_str_$_2)
_$_str_$_2:
        /*000b*/ 	.byte	0x5f, 0x5f, 0x43, 0x55, 0x44, 0x41, 0x5f, 0x50, 0x52, 0x45, 0x43, 0x5f, 0x53, 0x51, 0x52, 0x54
        /*001b*/ 	.byte	0x00
.L_1:


//--------------------- .nv.constant0.triton_poi_fused__native_batch_norm_legit_no_training_add_relu_11 --------------------------
	.section	.nv.constant0.triton_poi_fused__native_batch_norm_legit_no_training_add_relu_11,"a",@progbits
	.sectionflags	@""
	.align	4
.nv.constant0.triton_poi_fused__native_batch_norm_legit_no_training_add_relu_11:
	.zero		620
